//
// Generated by NVIDIA NVVM Compiler
//
// Compiler Build ID: CL-36424714
// Cuda compilation tools, release 13.0, V13.0.88
// Based on NVVM 20.0.0
//

.version 9.0
.target sm_100
.address_size 64

	// .globl	_Z20matrixMultiplySharedPfS_S_iiiiii
// _ZZ18tileMultiplySharedPfS_S_iiiiiiiiiiE4ds_A has been demoted
// _ZZ18tileMultiplySharedPfS_S_iiiiiiiiiiE4ds_B has been demoted
// _ZZ20matrixMultiplySharedPfS_S_iiiiiiE4ds_C has been demoted

.visible .entry _Z20matrixMultiplySharedPfS_S_iiiiii(
	.param .u64 .ptr .align 1 _Z20matrixMultiplySharedPfS_S_iiiiii_param_0,
	.param .u64 .ptr .align 1 _Z20matrixMultiplySharedPfS_S_iiiiii_param_1,
	.param .u64 .ptr .align 1 _Z20matrixMultiplySharedPfS_S_iiiiii_param_2,
	.param .u32 _Z20matrixMultiplySharedPfS_S_iiiiii_param_3,
	.param .u32 _Z20matrixMultiplySharedPfS_S_iiiiii_param_4,
	.param .u32 _Z20matrixMultiplySharedPfS_S_iiiiii_param_5,
	.param .u32 _Z20matrixMultiplySharedPfS_S_iiiiii_param_6,
	.param .u32 _Z20matrixMultiplySharedPfS_S_iiiiii_param_7,
	.param .u32 _Z20matrixMultiplySharedPfS_S_iiiiii_param_8
)
{
	.reg .pred 	%p<16>;
	.reg .b32 	%r<57>;
	.reg .b32 	%f<60>;
	.reg .b64 	%rd<13>;
	// demoted variable
	.shared .align 4 .b8 _ZZ18tileMultiplySharedPfS_S_iiiiiiiiiiE4ds_A[1024];
	// demoted variable
	.shared .align 4 .b8 _ZZ18tileMultiplySharedPfS_S_iiiiiiiiiiE4ds_B[1024];
	// demoted variable
	.shared .align 4 .b8 _ZZ20matrixMultiplySharedPfS_S_iiiiiiE4ds_C[1024];
	ld.param.u64 	%rd3, [_Z20matrixMultiplySharedPfS_S_iiiiii_param_0];
	ld.param.u64 	%rd4, [_Z20matrixMultiplySharedPfS_S_iiiiii_param_1];
	ld.param.u64 	%rd5, [_Z20matrixMultiplySharedPfS_S_iiiiii_param_2];
	ld.param.u32 	%r25, [_Z20matrixMultiplySharedPfS_S_iiiiii_param_3];
	ld.param.u32 	%r26, [_Z20matrixMultiplySharedPfS_S_iiiiii_param_4];
	ld.param.u32 	%r27, [_Z20matrixMultiplySharedPfS_S_iiiiii_param_5];
	ld.param.u32 	%r28, [_Z20matrixMultiplySharedPfS_S_iiiiii_param_6];
	ld.param.u32 	%r29, [_Z20matrixMultiplySharedPfS_S_iiiiii_param_7];
	ld.param.u32 	%r30, [_Z20matrixMultiplySharedPfS_S_iiiiii_param_8];
	mov.u32 	%r31, %ctaid.x;
	shl.b32 	%r1, %r31, 4;
	mov.u32 	%r32, %ctaid.y;
	shl.b32 	%r2, %r32, 4;
	mov.u32 	%r3, %tid.y;
	shl.b32 	%r33, %r3, 4;
	mov.u32 	%r4, %tid.x;
	add.s32 	%r34, %r33, %r4;
	shl.b32 	%r35, %r34, 2;
	mov.u32 	%r36, _ZZ20matrixMultiplySharedPfS_S_iiiiiiE4ds_C;
	add.s32 	%r5, %r36, %r35;
	mov.b32 	%r37, 0;
	st.shared.u32 	[%r5], %r37;
	bar.sync 	0;
	setp.lt.s32 	%p2, %r26, 1;
	@%p2 bra 	$L__BB0_9;
	add.s32 	%r39, %r2, %r3;
	add.s32 	%r7, %r1, %r4;
	shl.b32 	%r40, %r3, 6;
	mov.u32 	%r41, _ZZ18tileMultiplySharedPfS_S_iiiiiiiiiiE4ds_B;
	add.s32 	%r42, %r41, %r40;
	shl.b32 	%r43, %r4, 2;
	add.s32 	%r8, %r42, %r43;
	mov.u32 	%r44, _ZZ18tileMultiplySharedPfS_S_iiiiiiiiiiE4ds_A;
	add.s32 	%r9, %r44, %r40;
	setp.lt.s32 	%p3, %r7, %r30;
	setp.lt.s32 	%p4, %r39, %r29;
	and.pred  	%p1, %p3, %p4;
	mad.lo.s32 	%r45, %r3, %r28, %r4;
	add.s32 	%r55, %r45, %r1;
	shl.b32 	%r11, %r28, 4;
	mad.lo.s32 	%r53, %r26, %r39, %r4;
	cvta.to.global.u64 	%rd1, %rd4;
	cvta.to.global.u64 	%rd2, %rd3;
	mov.b32 	%r56, 0;
	not.pred 	%p11, %p1;
	mov.u32 	%r52, %r4;
	mov.u32 	%r54, %r3;
$L__BB0_2:
	setp.ge.s32 	%p5, %r7, %r28;
	setp.ge.s32 	%p6, %r54, %r27;
	mov.f32 	%f58, 0f00000000;
	or.pred  	%p7, %p5, %p6;
	@%p7 bra 	$L__BB0_4;
	mul.wide.s32 	%rd6, %r55, 4;
	add.s64 	%rd7, %rd1, %rd6;
	ld.global.f32 	%f58, [%rd7];
$L__BB0_4:
	setp.ge.s32 	%p8, %r39, %r25;
	st.shared.f32 	[%r8], %f58;
	setp.ge.s32 	%p9, %r52, %r26;
	mov.f32 	%f59, 0f00000000;
	or.pred  	%p10, %p9, %p8;
	@%p10 bra 	$L__BB0_6;
	mul.wide.s32 	%rd8, %r53, 4;
	add.s64 	%rd9, %rd2, %rd8;
	ld.global.f32 	%f59, [%rd9];
$L__BB0_6:
	shl.b32 	%r46, %r4, 2;
	add.s32 	%r47, %r9, %r46;
	st.shared.f32 	[%r47], %f59;
	bar.sync 	0;
	@%p11 bra 	$L__BB0_8;
	ld.shared.f32 	%f7, [%r9];
	shl.b32 	%r48, %r4, 2;
	mov.u32 	%r49, _ZZ18tileMultiplySharedPfS_S_iiiiiiiiiiE4ds_B;
	add.s32 	%r50, %r49, %r48;
	ld.shared.f32 	%f8, [%r50];
	fma.rn.f32 	%f9, %f7, %f8, 0f00000000;
	ld.shared.f32 	%f10, [%r9+4];
	ld.shared.f32 	%f11, [%r50+64];
	fma.rn.f32 	%f12, %f10, %f11, %f9;
	ld.shared.f32 	%f13, [%r9+8];
	ld.shared.f32 	%f14, [%r50+128];
	fma.rn.f32 	%f15, %f13, %f14, %f12;
	ld.shared.f32 	%f16, [%r9+12];
	ld.shared.f32 	%f17, [%r50+192];
	fma.rn.f32 	%f18, %f16, %f17, %f15;
	ld.shared.f32 	%f19, [%r9+16];
	ld.shared.f32 	%f20, [%r50+256];
	fma.rn.f32 	%f21, %f19, %f20, %f18;
	ld.shared.f32 	%f22, [%r9+20];
	ld.shared.f32 	%f23, [%r50+320];
	fma.rn.f32 	%f24, %f22, %f23, %f21;
	ld.shared.f32 	%f25, [%r9+24];
	ld.shared.f32 	%f26, [%r50+384];
	fma.rn.f32 	%f27, %f25, %f26, %f24;
	ld.shared.f32 	%f28, [%r9+28];
	ld.shared.f32 	%f29, [%r50+448];
	fma.rn.f32 	%f30, %f28, %f29, %f27;
	ld.shared.f32 	%f31, [%r9+32];
	ld.shared.f32 	%f32, [%r50+512];
	fma.rn.f32 	%f33, %f31, %f32, %f30;
	ld.shared.f32 	%f34, [%r9+36];
	ld.shared.f32 	%f35, [%r50+576];
	fma.rn.f32 	%f36, %f34, %f35, %f33;
	ld.shared.f32 	%f37, [%r9+40];
	ld.shared.f32 	%f38, [%r50+640];
	fma.rn.f32 	%f39, %f37, %f38, %f36;
	ld.shared.f32 	%f40, [%r9+44];
	ld.shared.f32 	%f41, [%r50+704];
	fma.rn.f32 	%f42, %f40, %f41, %f39;
	ld.shared.f32 	%f43, [%r9+48];
	ld.shared.f32 	%f44, [%r50+768];
	fma.rn.f32 	%f45, %f43, %f44, %f42;
	ld.shared.f32 	%f46, [%r9+52];
	ld.shared.f32 	%f47, [%r50+832];
	fma.rn.f32 	%f48, %f46, %f47, %f45;
	ld.shared.f32 	%f49, [%r9+56];
	ld.shared.f32 	%f50, [%r50+896];
	fma.rn.f32 	%f51, %f49, %f50, %f48;
	ld.shared.f32 	%f52, [%r9+60];
	ld.shared.f32 	%f53, [%r50+960];
	fma.rn.f32 	%f54, %f52, %f53, %f51;
	ld.shared.f32 	%f55, [%r5];
	add.f32 	%f56, %f54, %f55;
	st.shared.f32 	[%r5], %f56;
$L__BB0_8:
	bar.sync 	0;
	add.s32 	%r56, %r56, 16;
	add.s32 	%r55, %r55, %r11;
	add.s32 	%r54, %r54, 16;
	add.s32 	%r53, %r53, 16;
	add.s32 	%r52, %r52, 16;
	setp.lt.s32 	%p12, %r56, %r26;
	@%p12 bra 	$L__BB0_2;
$L__BB0_9:
	add.s32 	%r23, %r2, %r3;
	setp.ge.u32 	%p13, %r23, %r29;
	add.s32 	%r24, %r1, %r4;
	setp.ge.u32 	%p14, %r24, %r30;
	or.pred  	%p15, %p13, %p14;
	@%p15 bra 	$L__BB0_11;
	ld.shared.f32 	%f57, [%r5];
	mad.lo.s32 	%r51, %r30, %r23, %r24;
	cvta.to.global.u64 	%rd10, %rd5;
	mul.wide.u32 	%rd11, %r51, 4;
	add.s64 	%rd12, %rd10, %rd11;
	st.global.f32 	[%rd12], %f57;
$L__BB0_11:
	ret;

}


// ===== COMPILED SASS (sm_100) =====

	.target	sm_100

	.elftype	@"ET_EXEC"


//--------------------- .note.nv.tkinfo           --------------------------
	.section	.note.nv.tkinfo,"",@"SHT_NOTE"
	.sectionflags	@"SHF_NOTE_NV_TKINFO"
	.tkinfo
        /*0018*/ 	.word	0x00000002
        /*0030*/ 	.string	""
        /*0030*/ 	.string	"ptxas"
        /*0030*/ 	.string	"Cuda compilation tools, release 13.0, V13.0.88"
        /*0030*/ 	.string	"Build cuda_13.0.r13.0/compiler.36424714_0"
        /*0030*/ 	.string	"-arch sm_100 -m 64 "



//--------------------- .note.nv.cuinfo           --------------------------
	.section	.note.nv.cuinfo,"",@"SHT_NOTE"
	.sectionflags	@"SHF_NOTE_NV_CUINFO"
        /*0018*/ 	.short	0x0002
        /*001a*/ 	.short	0x0064
        /*001c*/ 	.short	0x0082
	.zero		2


//--------------------- .nv.info                  --------------------------
	.section	.nv.info,"",@"SHT_CUDA_INFO"
	.align	4


	//----- nvinfo : EIATTR_REGCOUNT
	.align		4
        /*0000*/ 	.byte	0x04, 0x2f
        /*0002*/ 	.short	(.L_1 - .L_0)
	.align		4
.L_0:
        /*0004*/ 	.word	index@(_Z20matrixMultiplySharedPfS_S_iiiiii)
        /*0008*/ 	.word	0x0000001f


	//----- nvinfo : EIATTR_FRAME_SIZE
	.align		4
.L_1:
        /*000c*/ 	.byte	0x04, 0x11
        /*000e*/ 	.short	(.L_3 - .L_2)
	.align		4
.L_2:
        /*0010*/ 	.word	index@(_Z20matrixMultiplySharedPfS_S_iiiiii)
        /*0014*/ 	.word	0x00000000


	//----- nvinfo : EIATTR_MIN_STACK_SIZE
	.align		4
.L_3:
        /*0018*/ 	.byte	0x04, 0x12
        /*001a*/ 	.short	(.L_5 - .L_4)
	.align		4
.L_4:
        /*001c*/ 	.word	index@(_Z20matrixMultiplySharedPfS_S_iiiiii)
        /*0020*/ 	.word	0x00000000
.L_5:


//--------------------- .nv.compat                --------------------------
	.section	.nv.compat,"",@"SHT_CUDA_COMPAT_INFO"
	.align	4
        /*0000*/ 	.byte	0x02, 0x09, 0x00, 0x00, 0x02, 0x02, 0x01, 0x00, 0x02, 0x05, 0x05, 0x00, 0x03, 0x07, 0x01, 0x01
        /*0010*/ 	.byte	0x02, 0x03, 0x00, 0x00, 0x02, 0x06, 0x01, 0x00, 0x04, 0x0b, 0x08, 0x00, 0x09, 0x00, 0x00, 0x00
        /*0020*/ 	.byte	0x00, 0x00, 0x00, 0x00


//--------------------- .nv.info._Z20matrixMultiplySharedPfS_S_iiiiii --------------------------
	.section	.nv.info._Z20matrixMultiplySharedPfS_S_iiiiii,"",@"SHT_CUDA_INFO"
	.sectionflags	@""
	.align	4


	//----- nvinfo : EIATTR_CUDA_API_VERSION
	.align		4
        /*0000*/ 	.byte	0x04, 0x37
        /*0002*/ 	.short	(.L_7 - .L_6)
.L_6:
        /*0004*/ 	.word	0x00000082


	//----- nvinfo : EIATTR_KPARAM_INFO
	.align		4
.L_7:
        /*0008*/ 	.byte	0x04, 0x17
        /*000a*/ 	.short	(.L_9 - .L_8)
.L_8:
        /*000c*/ 	.word	0x00000000
        /*0010*/ 	.short	0x0008
        /*0012*/ 	.short	0x002c
        /*0014*/ 	.byte	0x00, 0xf0, 0x11, 0x00


	//----- nvinfo : EIATTR_KPARAM_INFO
	.align		4
.L_9:
        /*0018*/ 	.byte	0x04, 0x17
        /*001a*/ 	.short	(.L_11 - .L_10)
.L_10:
        /*001c*/ 	.word	0x00000000
        /*0020*/ 	.short	0x0007
        /*0022*/ 	.short	0x0028
        /*0024*/ 	.byte	0x00, 0xf0, 0x11, 0x00


	//----- nvinfo : EIATTR_KPARAM_INFO
	.align		4
.L_11:
        /*0028*/ 	.byte	0x04, 0x17
        /*002a*/ 	.short	(.L_13 - .L_12)
.L_12:
        /*002c*/ 	.word	0x00000000
        /*0030*/ 	.short	0x0006
        /*0032*/ 	.short	0x0024
        /*0034*/ 	.byte	0x00, 0xf0, 0x11, 0x00


	//----- nvinfo : EIATTR_KPARAM_INFO
	.align		4
.L_13:
        /*0038*/ 	.byte	0x04, 0x17
        /*003a*/ 	.short	(.L_15 - .L_14)
.L_14:
        /*003c*/ 	.word	0x00000000
        /*0040*/ 	.short	0x0005
        /*0042*/ 	.short	0x0020
        /*0044*/ 	.byte	0x00, 0xf0, 0x11, 0x00


	//----- nvinfo : EIATTR_KPARAM_INFO
	.align		4
.L_15:
        /*0048*/ 	.byte	0x04, 0x17
        /*004a*/ 	.short	(.L_17 - .L_16)
.L_16:
        /*004c*/ 	.word	0x00000000
        /*0050*/ 	.short	0x0004
        /*0052*/ 	.short	0x001c
        /*0054*/ 	.byte	0x00, 0xf0, 0x11, 0x00


	//----- nvinfo : EIATTR_KPARAM_INFO
	.align		4
.L_17:
        /*0058*/ 	.byte	0x04, 0x17
        /*005a*/ 	.short	(.L_19 - .L_18)
.L_18:
        /*005c*/ 	.word	0x00000000
        /*0060*/ 	.short	0x0003
        /*0062*/ 	.short	0x0018
        /*0064*/ 	.byte	0x00, 0xf0, 0x11, 0x00


	//----- nvinfo : EIATTR_KPARAM_INFO
	.align		4
.L_19:
        /*0068*/ 	.byte	0x04, 0x17
        /*006a*/ 	.short	(.L_21 - .L_20)
.L_20:
        /*006c*/ 	.word	0x00000000
        /*0070*/ 	.short	0x0002
        /*0072*/ 	.short	0x0010
        /*0074*/ 	.byte	0x00, 0xf5, 0x21, 0x00


	//----- nvinfo : EIATTR_KPARAM_INFO
	.align		4
.L_21:
        /*0078*/ 	.byte	0x04, 0x17
        /*007a*/ 	.short	(.L_23 - .L_22)
.L_22:
        /*007c*/ 	.word	0x00000000
        /*0080*/ 	.short	0x0001
        /*0082*/ 	.short	0x0008
        /*0084*/ 	.byte	0x00, 0xf5, 0x21, 0x00


	//----- nvinfo : EIATTR_KPARAM_INFO
	.align		4
.L_23:
        /*0088*/ 	.byte	0x04, 0x17
        /*008a*/ 	.short	(.L_25 - .L_24)
.L_24:
        /*008c*/ 	.word	0x00000000
        /*0090*/ 	.short	0x0000
        /*0092*/ 	.short	0x0000
        /*0094*/ 	.byte	0x00, 0xf5, 0x21, 0x00


	//----- nvinfo : EIATTR_SPARSE_MMA_MASK
	.align		4
.L_25:
        /*0098*/ 	.byte	0x03, 0x50
        /*009a*/ 	.short	0x0000


	//----- nvinfo : EIATTR_MAXREG_COUNT
	.align		4
        /*009c*/ 	.byte	0x03, 0x1b
        /*009e*/ 	.short	0x00ff


	//----- nvinfo : EIATTR_NUM_BARRIERS
	.align		4
        /*00a0*/ 	.byte	0x02, 0x4c
        /*00a2*/ 	.byte	0x01
	.zero		1


	//----- nvinfo : EIATTR_MERCURY_ISA_VERSION
	.align		4
        /*00a4*/ 	.byte	0x03, 0x5f
        /*00a6*/ 	.short	0x0101


	//----- nvinfo : EIATTR_VRC_CTA_INIT_COUNT
	.align		4
        /*00a8*/ 	.byte	0x02, 0x4a
	.zero		1
	.zero		1


	//----- nvinfo : EIATTR_EXIT_INSTR_OFFSETS
	.align		4
        /*00ac*/ 	.byte	0x04, 0x1c
        /*00ae*/ 	.short	(.L_27 - .L_26)


	//   ....[0]....
.L_26:
        /*00b0*/ 	.word	0x00000700


	//   ....[1]....
        /*00b4*/ 	.word	0x00000760


	//----- nvinfo : EIATTR_CRS_STACK_SIZE
	.align		4
.L_27:
        /*00b8*/ 	.byte	0x04, 0x1e
        /*00ba*/ 	.short	(.L_29 - .L_28)
.L_28:
        /*00bc*/ 	.word	0x00000000


	//----- nvinfo : EIATTR_CBANK_PARAM_SIZE
	.align		4
.L_29:
        /*00c0*/ 	.byte	0x03, 0x19
        /*00c2*/ 	.short	0x0030


	//----- nvinfo : EIATTR_PARAM_CBANK
	.align		4
        /*00c4*/ 	.byte	0x04, 0x0a
        /*00c6*/ 	.short	(.L_31 - .L_30)
	.align		4
.L_30:
        /*00c8*/ 	.word	index@(.nv.constant0._Z20matrixMultiplySharedPfS_S_iiiiii)
        /*00cc*/ 	.short	0x0380
        /*00ce*/ 	.short	0x0030


	//----- nvinfo : EIATTR_SW_WAR
	.align		4
.L_31:
        /*00d0*/ 	.byte	0x04, 0x36
        /*00d2*/ 	.short	(.L_33 - .L_32)
.L_32:
        /*00d4*/ 	.word	0x00000008
.L_33:


//--------------------- .nv.callgraph             --------------------------
	.section	.nv.callgraph,"",@"SHT_CUDA_CALLGRAPH"
	.align	4
	.sectionentsize	8
	.align		4
        /*0000*/ 	.word	0x00000000
	.align		4
        /*0004*/ 	.word	0xffffffff
	.align		4
        /*0008*/ 	.word	0x00000000
	.align		4
        /*000c*/ 	.word	0xfffffffe
	.align		4
        /*0010*/ 	.word	0x00000000
	.align		4
        /*0014*/ 	.word	0xfffffffd
	.align		4
        /*0018*/ 	.word	0x00000000
	.align		4
        /*001c*/ 	.word	0xfffffffc


//--------------------- .text._Z20matrixMultiplySharedPfS_S_iiiiii --------------------------
	.section	.text._Z20matrixMultiplySharedPfS_S_iiiiii,"ax",@progbits
	.align	128
        .global         _Z20matrixMultiplySharedPfS_S_iiiiii
        .type           _Z20matrixMultiplySharedPfS_S_iiiiii,@function
        .size           _Z20matrixMultiplySharedPfS_S_iiiiii,(.L_x_5 - _Z20matrixMultiplySharedPfS_S_iiiiii)
        .other          _Z20matrixMultiplySharedPfS_S_iiiiii,@"STO_CUDA_ENTRY STV_DEFAULT"
_Z20matrixMultiplySharedPfS_S_iiiiii:
.text._Z20matrixMultiplySharedPfS_S_iiiiii:
[----:B------:R-:W-:Y:S01]  /*0000*/  LDC R1, c[0x0][0x37c] ;  /* 0x0000df00ff017b82 */ /* 0x000fe20000000800 */
[----:B------:R-:W0:Y:S07]  /*0010*/  S2R R8, SR_TID.Y ;  /* 0x0000000000087919 */ /* 0x000e2e0000002200 */
[----:B------:R-:W1:Y:S01]  /*0020*/  S2UR UR6, SR_CgaCtaId ;  /* 0x00000000000679c3 */ /* 0x000e620000008800 */
[----:B------:R-:W-:Y:S01]  /*0030*/  UMOV UR4, 0x400 ;  /* 0x0000040000047882 */ /* 0x000fe20000000000 */
[----:B------:R-:W2:Y:S01]  /*0040*/  LDCU UR7, c[0x0][0x39c] ;  /* 0x00007380ff0777ac */ /* 0x000ea20008000800 */
[----:B------:R-:W0:Y:S01]  /*0050*/  S2R R3, SR_TID.X ;  /* 0x0000000000037919 */ /* 0x000e220000002100 */
[----:B------:R-:W-:Y:S01]  /*0060*/  UIADD3 UR5, UPT, UPT, UR4, 0x800, URZ ;  /* 0x0000080004057890 */ /* 0x000fe2000fffe0ff */
[----:B------:R-:W3:Y:S01]  /*0070*/  S2R R2, SR_CTAID.X ;  /* 0x0000000000027919 */ /* 0x000ee20000002500 */
[----:B------:R-:W4:Y:S01]  /*0080*/  LDCU.64 UR8, c[0x0][0x358] ;  /* 0x00006b00ff0877ac */ /* 0x000f220008000a00 */
[----:B------:R-:W3:Y:S01]  /*0090*/  S2R R0, SR_CTAID.Y ;  /* 0x0000000000007919 */ /* 0x000ee20000002600 */
[----:B--2---:R-:W-:-:S02]  /*00a0*/  UISETP.GE.AND UP0, UPT, UR7, 0x1, UPT ;  /* 0x000000010700788c */ /* 0x004fc4000bf06270 */
[----:B-1----:R-:W-:Y:S01]  /*00b0*/  ULEA UR5, UR6, UR5, 0x18 ;  /* 0x0000000506057291 */ /* 0x002fe2000f8ec0ff */
[----:B0-----:R-:W-:-:S05]  /*00c0*/  LEA R23, R8, R3, 0x4 ;  /* 0x0000000308177211 */ /* 0x001fca00078e20ff */
[----:B------:R-:W-:-:S05]  /*00d0*/  LEA R23, R23, UR5, 0x2 ;  /* 0x0000000517177c11 */ /* 0x000fca000f8e10ff */
[----:B------:R0:W-:Y:S01]  /*00e0*/  STS [R23], RZ ;  /* 0x000000ff17007388 */ /* 0x0001e20000000800 */
[----:B------:R-:W-:Y:S06]  /*00f0*/  BAR.SYNC.DEFER_BLOCKING 0x0 ;  /* 0x0000000000007b1d */ /* 0x000fec0000010000 */
[----:B---34-:R-:W-:Y:S05]  /*0100*/  BRA.U !UP0, `(.L_x_0) ;  /* 0x0000000508687547 */ /* 0x018fea000b800000 */
[----:B------:R-:W1:Y:S01]  /*0110*/  LDCU UR12, c[0x0][0x3a4] ;  /* 0x00007480ff0c77ac */ /* 0x000e620008000800 */
[----:B------:R-:W2:Y:S01]  /*0120*/  LDC.64 R10, c[0x0][0x3a0] ;  /* 0x0000e800ff0a7b82 */ /* 0x000ea20000000a00 */
[-C--:B------:R-:W-:Y:S01]  /*0130*/  LEA R24, R0, R8.reuse, 0x4 ;  /* 0x0000000800187211 */ /* 0x080fe200078e20ff */
[----:B------:R-:W3:Y:S01]  /*0140*/  LDCU.64 UR10, c[0x0][0x3a8] ;  /* 0x00007500ff0a77ac */ /* 0x000ee20008000a00 */
[-C--:B------:R-:W-:Y:S02]  /*0150*/  LEA R22, R2, R3.reuse, 0x4 ;  /* 0x0000000302167211 */ /* 0x080fe400078e20ff */
[----:B------:R-:W-:Y:S01]  /*0160*/  MOV R9, R3 ;  /* 0x0000000300097202 */ /* 0x000fe20000000f00 */
[----:B------:R-:W-:Y:S01]  /*0170*/  UIADD3 UR5, UPT, UPT, UR4, 0x400, URZ ;  /* 0x0000040004057890 */ /* 0x000fe2000fffe0ff */
[----:B------:R-:W-:Y:S01]  /*0180*/  MOV R17, R8 ;  /* 0x0000000800117202 */ /* 0x000fe20000000f00 */
[----:B------:R-:W-:Y:S01]  /*0190*/  ULEA UR4, UR6, UR4, 0x18 ;  /* 0x0000000406047291 */ /* 0x000fe2000f8ec0ff */
[--C-:B------:R-:W-:Y:S01]  /*01a0*/  IMAD R18, R24, UR7, R3.reuse ;  /* 0x0000000718127c24 */ /* 0x100fe2000f8e0203 */
[----:B------:R-:W-:Y:S01]  /*01b0*/  ULEA UR5, UR6, UR5, 0x18 ;  /* 0x0000000506057291 */ /* 0x000fe2000f8ec0ff */
[----:B------:R-:W4:Y:S03]  /*01c0*/  LDCU.64 UR14, c[0x0][0x398] ;  /* 0x00007300ff0e77ac */ /* 0x000f260008000a00 */
[C---:B------:R-:W-:Y:S01]  /*01d0*/  LEA R16, R8.reuse, UR4, 0x6 ;  /* 0x0000000408107c11 */ /* 0x040fe2000f8e30ff */
[C---:B-1----:R-:W-:Y:S01]  /*01e0*/  IMAD R5, R8.reuse, UR12, R3 ;  /* 0x0000000c08057c24 */ /* 0x042fe2000f8e0203 */
[----:B------:R-:W-:Y:S01]  /*01f0*/  LEA R4, R8, UR5, 0x6 ;  /* 0x0000000508047c11 */ /* 0x000fe2000f8e30ff */
[----:B------:R-:W-:Y:S01]  /*0200*/  UMOV UR4, URZ ;  /* 0x000000ff00047c82 */ /* 0x000fe20008000000 */
[----:B---3--:R-:W-:-:S02]  /*0210*/  ISETP.GE.AND P0, PT, R24, UR10, PT ;  /* 0x0000000a18007c0c */ /* 0x008fc4000bf06270 */
[----:B------:R-:W-:Y:S01]  /*0220*/  LEA R20, R2, R5, 0x4 ;  /* 0x0000000502147211 */ /* 0x000fe200078e20ff */
[----:B------:R-:W-:Y:S01]  /*0230*/  IMAD R19, R3, 0x4, R4 ;  /* 0x0000000403137824 */ /* 0x000fe200078e0204 */
[----:B------:R-:W-:-:S13]  /*0240*/  ISETP.LT.AND P0, PT, R22, UR11, !P0 ;  /* 0x0000000b16007c0c */ /* 0x000fda000c701270 */
.L_x_3:
[----:B--2---:R-:W-:Y:S02]  /*0250*/  ISETP.GE.AND P2, PT, R17, R10, PT ;  /* 0x0000000a1100720c */ /* 0x004fe40003f46270 */
[----:B-1----:R-:W-:Y:S02]  /*0260*/  CS2R R12, SRZ ;  /* 0x00000000000c7805 */ /* 0x002fe4000001ff00 */
[----:B----4-:R-:W-:Y:S02]  /*0270*/  ISETP.GE.AND P1, PT, R24, UR14, PT ;  /* 0x0000000e18007c0c */ /* 0x010fe4000bf26270 */
[----:B------:R-:W-:Y:S02]  /*0280*/  ISETP.GE.OR P2, PT, R22, R11, P2 ;  /* 0x0000000b1600720c */ /* 0x000fe40001746670 */
[----:B------:R-:W-:-:S11]  /*0290*/  ISETP.GE.OR P1, PT, R9, UR15, P1 ;  /* 0x0000000f09007c0c */ /* 0x000fd60008f26670 */
[----:B------:R-:W1:Y:S08]  /*02a0*/  @!P2 LDC.64 R6, c[0x0][0x388] ;  /* 0x0000e200ff06ab82 */ /* 0x000e700000000a00 */
[----:B------:R-:W2:Y:S01]  /*02b0*/  @!P1 LDC.64 R4, c[0x0][0x380] ;  /* 0x0000e000ff049b82 */ /* 0x000ea20000000a00 */
[----:B-1----:R-:W-:-:S05]  /*02c0*/  @!P2 IMAD.WIDE R6, R20, 0x4, R6 ;  /* 0x000000041406a825 */ /* 0x002fca00078e0206 */
[----:B------:R-:W3:Y:S01]  /*02d0*/  @!P2 LDG.E R12, desc[UR8][R6.64] ;  /* 0x00000008060ca981 */ /* 0x000ee2000c1e1900 */
[----:B--2---:R-:W-:-:S05]  /*02e0*/  @!P1 IMAD.WIDE R4, R18, 0x4, R4 ;  /* 0x0000000412049825 */ /* 0x004fca00078e0204 */
[----:B------:R-:W2:Y:S01]  /*02f0*/  @!P1 LDG.E R13, desc[UR8][R4.64] ;  /* 0x00000008040d9981 */ /* 0x000ea2000c1e1900 */
[----:B------:R-:W-:Y:S01]  /*0300*/  LEA R14, R3, R16, 0x2 ;  /* 0x00000010030e7211 */ /* 0x000fe200078e10ff */
[----:B------:R-:W-:Y:S02]  /*0310*/  BSSY.RECONVERGENT B0, `(.L_x_1) ;  /* 0x0000031000007945 */ /* 0x000fe40003800200 */
[----:B---3--:R1:W-:Y:S04]  /*0320*/  STS [R19], R12 ;  /* 0x0000000c13007388 */ /* 0x0083e80000000800 */
[----:B--2---:R1:W-:Y:S01]  /*0330*/  STS [R14], R13 ;  /* 0x0000000d0e007388 */ /* 0x0043e20000000800 */
[----:B------:R-:W-:Y:S06]  /*0340*/  BAR.SYNC.DEFER_BLOCKING 0x0 ;  /* 0x0000000000007b1d */ /* 0x000fec0000010000 */
[----:B------:R-:W-:Y:S05]  /*0350*/  @!P0 BRA `(.L_x_2) ;  /* 0x0000000000b08947 */ /* 0x000fea0003800000 */
[----:B------:R-:W2:Y:S01]  /*0360*/  S2UR UR6, SR_CgaCtaId ;  /* 0x00000000000679c3 */ /* 0x000ea20000008800 */
[----:B------:R-:W-:Y:S01]  /*0370*/  UMOV UR5, 0x400 ;  /* 0x0000040000057882 */ /* 0x000fe20000000000 */
[----:B------:R-:W-:Y:S01]  /*0380*/  LDS.128 R4, [R16] ;  /* 0x0000000010047984 */ /* 0x000fe20000000c00 */
[----:B------:R-:W-:-:S03]  /*0390*/  UIADD3 UR5, UPT, UPT, UR5, 0x400, URZ ;  /* 0x0000040005057890 */ /* 0x000fc6000fffe0ff */
[----:B------:R-:W-:Y:S01]  /*03a0*/  LDS R28, [R23] ;  /* 0x00000000171c7984 */ /* 0x000fe20000000800 */
[----:B--2---:R-:W-:-:S06]  /*03b0*/  ULEA UR5, UR6, UR5, 0x18 ;  /* 0x0000000506057291 */ /* 0x004fcc000f8ec0ff */
[----:B------:R-:W-:-:S05]  /*03c0*/  LEA R21, R3, UR5, 0x2 ;  /* 0x0000000503157c11 */ /* 0x000fca000f8e10ff */
[----:B-1----:R-:W1:Y:S04]  /*03d0*/  LDS R13, [R21] ;  /* 0x00000000150d7984 */ /* 0x002e680000000800 */
[----:B------:R-:W2:Y:S04]  /*03e0*/  LDS R15, [R21+0x40] ;  /* 0x00004000150f7984 */ /* 0x000ea80000000800 */
[----:B------:R-:W3:Y:S04]  /*03f0*/  LDS R12, [R21+0x80] ;  /* 0x00008000150c7984 */ /* 0x000ee80000000800 */
[----:B------:R-:W4:Y:S04]  /*0400*/  LDS R26, [R21+0xc0] ;  /* 0x0000c000151a7984 */ /* 0x000f280000000800 */
[----:B------:R-:W-:Y:S01]  /*0410*/  LDS R27, [R21+0x140] ;  /* 0x00014000151b7984 */ /* 0x000fe20000000800 */
[----:B-1----:R-:W-:-:S04]  /*0420*/  FFMA R4, R4, R13, RZ ;  /* 0x0000000d04047223 */ /* 0x002fc800000000ff */
[----:B--2---:R-:W-:Y:S02]  /*0430*/  FFMA R5, R15, R5, R4 ;  /* 0x000000050f057223 */ /* 0x004fe40000000004 */
[----:B------:R-:W-:Y:S02]  /*0440*/  LDS R4, [R21+0x100] ;  /* 0x0001000015047984 */ /* 0x000fe40000000800 */
[----:B---3--:R-:W-:Y:S02]  /*0450*/  FFMA R25, R12, R6, R5 ;  /* 0x000000060c197223 */ /* 0x008fe40000000005 */
[----:B------:R-:W1:Y:S02]  /*0460*/  LDS.128 R12, [R16+0x10] ;  /* 0x00001000100c7984 */ /* 0x000e640000000c00 */
[----:B----4-:R-:W-:Y:S02]  /*0470*/  FFMA R7, R26, R7, R25 ;  /* 0x000000071a077223 */ /* 0x010fe40000000019 */
[----:B------:R-:W2:Y:S04]  /*0480*/  LDS R5, [R21+0x180] ;  /* 0x0001800015057984 */ /* 0x000ea80000000800 */
[----:B------:R-:W3:Y:S01]  /*0490*/  LDS R26, [R21+0x1c0] ;  /* 0x0001c000151a7984 */ /* 0x000ee20000000800 */
[----:B-1----:R-:W-:-:S03]  /*04a0*/  FFMA R4, R12, R4, R7 ;  /* 0x000000040c047223 */ /* 0x002fc60000000007 */
[----:B------:R-:W-:Y:S01]  /*04b0*/  LDS R12, [R21+0x200] ;  /* 0x00020000150c7984 */ /* 0x000fe20000000800 */
[----:B------:R-:W-:-:S03]  /*04c0*/  FFMA R4, R27, R13, R4 ;  /* 0x0000000d1b047223 */ /* 0x000fc60000000004 */
[----:B------:R-:W-:Y:S01]  /*04d0*/  LDS R27, [R21+0x240] ;  /* 0x00024000151b7984 */ /* 0x000fe20000000800 */
[----:B--2---:R-:W-:-:S03]  /*04e0*/  FFMA R25, R5, R14, R4 ;  /* 0x0000000e05197223 */ /* 0x004fc60000000004 */
[----:B------:R-:W1:Y:S01]  /*04f0*/  LDS.128 R4, [R16+0x20] ;  /* 0x0000200010047984 */ /* 0x000e620000000c00 */
[----:B---3--:R-:W-:-:S03]  /*0500*/  FFMA R15, R26, R15, R25 ;  /* 0x0000000f1a0f7223 */ /* 0x008fc60000000019 */
[----:B------:R-:W2:Y:S04]  /*0510*/  LDS R13, [R21+0x280] ;  /* 0x00028000150d7984 */ /* 0x000ea80000000800 */
[----:B------:R-:W3:Y:S01]  /*0520*/  LDS R26, [R21+0x2c0] ;  /* 0x0002c000151a7984 */ /* 0x000ee20000000800 */
[----:B-1----:R-:W-:-:S04]  /*0530*/  FFMA R4, R4, R12, R15 ;  /* 0x0000000c04047223 */ /* 0x002fc8000000000f */
[----:B------:R-:W-:-:S04]  /*0540*/  FFMA R4, R27, R5, R4 ;  /* 0x000000051b047223 */ /* 0x000fc80000000004 */
[----:B--2---:R-:W-:Y:S02]  /*0550*/  FFMA R5, R13, R6, R4 ;  /* 0x000000060d057223 */ /* 0x004fe40000000004 */
[----:B------:R-:W-:Y:S02]  /*0560*/  LDS.128 R12, [R16+0x30] ;  /* 0x00003000100c7984 */ /* 0x000fe40000000c00 */
[----:B---3--:R-:W-:Y:S02]  /*0570*/  FFMA R5, R26, R7, R5 ;  /* 0x000000071a057223 */ /* 0x008fe40000000005 */
[----:B------:R-:W1:Y:S04]  /*0580*/  LDS R6, [R21+0x300] ;  /* 0x0003000015067984 */ /* 0x000e680000000800 */
[----:B------:R-:W2:Y:S04]  /*0590*/  LDS R4, [R21+0x340] ;  /* 0x0003400015047984 */ /* 0x000ea80000000800 */
[----:B------:R-:W3:Y:S04]  /*05a0*/  LDS R26, [R21+0x380] ;  /* 0x00038000151a7984 */ /* 0x000ee80000000800 */
[----:B------:R-:W4:Y:S01]  /*05b0*/  LDS R7, [R21+0x3c0] ;  /* 0x0003c00015077984 */ /* 0x000f220000000800 */
[----:B-1----:R-:W-:-:S04]  /*05c0*/  FFMA R5, R12, R6, R5 ;  /* 0x000000060c057223 */ /* 0x002fc80000000005 */
[----:B--2---:R-:W-:-:S04]  /*05d0*/  FFMA R5, R4, R13, R5 ;  /* 0x0000000d04057223 */ /* 0x004fc80000000005 */
[----:B---3--:R-:W-:-:S04]  /*05e0*/  FFMA R14, R26, R14, R5 ;  /* 0x0000000e1a0e7223 */ /* 0x008fc80000000005 */
[----:B----4-:R-:W-:-:S04]  /*05f0*/  FFMA R7, R7, R15, R14 ;  /* 0x0000000f07077223 */ /* 0x010fc8000000000e */
[----:B------:R-:W-:-:S05]  /*0600*/  FADD R28, R7, R28 ;  /* 0x0000001c071c7221 */ /* 0x000fca0000000000 */
[----:B------:R2:W-:Y:S02]  /*0610*/  STS [R23], R28 ;  /* 0x0000001c17007388 */ /* 0x0005e40000000800 */
.L_x_2:
[----:B------:R-:W-:Y:S05]  /*0620*/  BSYNC.RECONVERGENT B0 ;  /* 0x0000000000007941 */ /* 0x000fea0003800200 */
.L_x_1:
[----:B------:R-:W-:Y:S01]  /*0630*/  BAR.SYNC.DEFER_BLOCKING 0x0 ;  /* 0x0000000000007b1d */ /* 0x000fe20000010000 */
[----:B------:R-:W-:Y:S01]  /*0640*/  UIADD3 UR4, UPT, UPT, UR4, 0x10, URZ ;  /* 0x0000001004047890 */ /* 0x000fe2000fffe0ff */
[----:B------:R-:W-:Y:S01]  /*0650*/  IADD3 R17, PT, PT, R17, 0x10, RZ ;  /* 0x0000001011117810 */ /* 0x000fe20007ffe0ff */
[----:B------:R-:W-:Y:S01]  /*0660*/  IMAD R20, R11, 0x10, R20 ;  /* 0x000000100b147824 */ /* 0x000fe200078e0214 */
[----:B------:R-:W-:Y:S01]  /*0670*/  IADD3 R9, PT, PT, R9, 0x10, RZ ;  /* 0x0000001009097810 */ /* 0x000fe20007ffe0ff */
[----:B------:R-:W-:Y:S01]  /*0680*/  UISETP.GE.AND UP0, UPT, UR4, UR15, UPT ;  /* 0x0000000f0400728c */ /* 0x000fe2000bf06270 */
[----:B------:R-:W-:-:S08]  /*0690*/  IADD3 R18, PT, PT, R18, 0x10, RZ ;  /* 0x0000001012127810 */ /* 0x000fd00007ffe0ff */
[----:B------:R-:W-:Y:S05]  /*06a0*/  BRA.U !UP0, `(.L_x_3) ;  /* 0xfffffff908e87547 */ /* 0x000fea000b83ffff */
.L_x_0:
[----:B------:R-:W3:Y:S01]  /*06b0*/  LDCU.64 UR6, c[0x0][0x3a8] ;  /* 0x00007500ff0677ac */ /* 0x000ee20008000a00 */
[----:B------:R-:W-:Y:S02]  /*06c0*/  LEA R5, R2, R3, 0x4 ;  /* 0x0000000302057211 */ /* 0x000fe400078e20ff */
[----:B------:R-:W-:Y:S02]  /*06d0*/  LEA R0, R0, R8, 0x4 ;  /* 0x0000000800007211 */ /* 0x000fe400078e20ff */
[----:B---3--:R-:W-:-:S04]  /*06e0*/  ISETP.GE.U32.AND P0, PT, R5, UR7, PT ;  /* 0x0000000705007c0c */ /* 0x008fc8000bf06070 */
[----:B------:R-:W-:-:S13]  /*06f0*/  ISETP.GE.U32.OR P0, PT, R0, UR6, P0 ;  /* 0x0000000600007c0c */ /* 0x000fda0008706470 */
[----:B------:R-:W-:Y:S05]  /*0700*/  @P0 EXIT ;  /* 0x000000000000094d */ /* 0x000fea0003800000 */
[----:B0-2---:R-:W0:Y:S01]  /*0710*/  LDS R23, [R23] ;  /* 0x0000000017177984 */ /* 0x005e220000000800 */
[----:B------:R-:W2:Y:S01]  /*0720*/  LDC.64 R2, c[0x0][0x390] ;  /* 0x0000e400ff027b82 */ /* 0x000ea20000000a00 */
[----:B------:R-:W-:-:S04]  /*0730*/  IMAD R5, R0, UR7, R5 ;  /* 0x0000000700057c24 */ /* 0x000fc8000f8e0205 */
[----:B--2---:R-:W-:-:S05]  /*0740*/  IMAD.WIDE.U32 R2, R5, 0x4, R2 ;  /* 0x0000000405027825 */ /* 0x004fca00078e0002 */
[----:B0-----:R-:W-:Y:S01]  /*0750*/  STG.E desc[UR8][R2.64], R23 ;  /* 0x0000001702007986 */ /* 0x001fe2000c101908 */
[----:B------:R-:W-:Y:S05]  /*0760*/  EXIT ;  /* 0x000000000000794d */ /* 0x000fea0003800000 */
.L_x_4:
[----:B------:R-:W-:-:S00]  /*0770*/  BRA `(.L_x_4) ;  /* 0xfffffffc00fc7947 */ /* 0x000fc0000383ffff */
[----:B------:R-:W-:-:S00]  /*0780*/  NOP ;  /* 0x0000000000007918 */ /* 0x000fc00000000000 */
[----:B------:R-:W-:-:S00]  /*0790*/  NOP ;  /* 0x0000000000007918 */ /* 0x000fc00000000000 */
[----:B------:R-:W-:-:S00]  /*07a0*/  NOP ;  /* 0x0000000000007918 */ /* 0x000fc00000000000 */
[----:B------:R-:W-:-:S00]  /*07b0*/  NOP ;  /* 0x0000000000007918 */ /* 0x000fc00000000000 */
[----:B------:R-:W-:-:S00]  /*07c0*/  NOP ;  /* 0x0000000000007918 */ /* 0x000fc00000000000 */
[----:B------:R-:W-:-:S00]  /*07d0*/  NOP ;  /* 0x0000000000007918 */ /* 0x000fc00000000000 */
[----:B------:R-:W-:-:S00]  /*07e0*/  NOP ;  /* 0x0000000000007918 */ /* 0x000fc00000000000 */
[----:B------:R-:W-:-:S00]  /*07f0*/  NOP ;  /* 0x0000000000007918 */ /* 0x000fc00000000000 */
.L_x_5:


//--------------------- .nv.shared._Z20matrixMultiplySharedPfS_S_iiiiii --------------------------
	.section	.nv.shared._Z20matrixMultiplySharedPfS_S_iiiiii,"aw",@nobits
	.sectionflags	@""
	.align	4
.nv.shared._Z20matrixMultiplySharedPfS_S_iiiiii:
	.zero		4096


//--------------------- .nv.shared.reserved.0     --------------------------
	.section	.nv.shared.reserved.0,"aw",@nobits
	.weak		__nv_reservedSMEM_offset_0_alias
	.size		__nv_reservedSMEM_offset_0_alias, 0, 64
	.other		__nv_reservedSMEM_offset_0_alias,@"STO_CUDA_RESERVED_SHARED STV_DEFAULT"
__nv_reservedSMEM_offset_0_alias:
	.zero		0
	.zero		64


//--------------------- .nv.constant0._Z20matrixMultiplySharedPfS_S_iiiiii --------------------------
	.section	.nv.constant0._Z20matrixMultiplySharedPfS_S_iiiiii,"a",@progbits
	.sectionflags	@""
	.align	4
.nv.constant0._Z20matrixMultiplySharedPfS_S_iiiiii:
	.zero		944


//--------------------- SYMBOLS --------------------------

	.type		.nv.reservedSmem.offset0,@object
	.size		.nv.reservedSmem.offset0,0x4
	.type		.nv.reservedSmem.cap,@object
	.size		.nv.reservedSmem.cap,0x4
